//
// Generated by NVIDIA NVVM Compiler
//
// Compiler Build ID: CL-36424714
// Cuda compilation tools, release 13.0, V13.0.88
// Based on NVVM 20.0.0
//

.version 9.0
.target sm_100
.address_size 64

	// .globl	_Z5saxpyifPfS_

.visible .entry _Z5saxpyifPfS_(
	.param .u32 _Z5saxpyifPfS__param_0,
	.param .f32 _Z5saxpyifPfS__param_1,
	.param .u64 .ptr .align 1 _Z5saxpyifPfS__param_2,
	.param .u64 .ptr .align 1 _Z5saxpyifPfS__param_3
)
{
	.reg .pred 	%p<2>;
	.reg .b32 	%r<5>;
	.reg .b32 	%f<5>;
	.reg .b64 	%rd<9>;

	ld.param.f32 	%f1, [_Z5saxpyifPfS__param_1];
	ld.param.u64 	%rd1, [_Z5saxpyifPfS__param_2];
	ld.param.u64 	%rd2, [_Z5saxpyifPfS__param_3];
	cvta.to.global.u64 	%rd3, %rd2;
	mov.u32 	%r2, %ctaid.x;
	mov.u32 	%r3, %ntid.x;
	mov.u32 	%r4, %tid.x;
	mad.lo.s32 	%r1, %r2, %r3, %r4;
	mul.wide.s32 	%rd4, %r1, 4;
	add.s64 	%rd5, %rd3, %rd4;
	ld.global.f32 	%f2, [%rd5];
	setp.eq.f32 	%p1, %f2, 0f00000000;
	@%p1 bra 	$L__BB0_2;
	cvta.to.global.u64 	%rd6, %rd1;
	add.s64 	%rd8, %rd6, %rd4;
	ld.global.f32 	%f3, [%rd8];
	mul.f32 	%f4, %f1, %f3;
	st.global.f32 	[%rd8+4], %f4;
$L__BB0_2:
	ret;

}


// ===== COMPILED SASS (sm_100) =====

	.target	sm_100

	.elftype	@"ET_EXEC"


//--------------------- .note.nv.tkinfo           --------------------------
	.section	.note.nv.tkinfo,"",@"SHT_NOTE"
	.sectionflags	@"SHF_NOTE_NV_TKINFO"
	.tkinfo
        /*0018*/ 	.word	0x00000002
        /*0030*/ 	.string	""
        /*0030*/ 	.string	"ptxas"
        /*0030*/ 	.string	"Cuda compilation tools, release 13.0, V13.0.88"
        /*0030*/ 	.string	"Build cuda_13.0.r13.0/compiler.36424714_0"
        /*0030*/ 	.string	"-arch sm_100 -m 64 "



//--------------------- .note.nv.cuinfo           --------------------------
	.section	.note.nv.cuinfo,"",@"SHT_NOTE"
	.sectionflags	@"SHF_NOTE_NV_CUINFO"
        /*0018*/ 	.short	0x0002
        /*001a*/ 	.short	0x0064
        /*001c*/ 	.short	0x0082
	.zero		2


//--------------------- .nv.info                  --------------------------
	.section	.nv.info,"",@"SHT_CUDA_INFO"
	.align	4


	//----- nvinfo : EIATTR_REGCOUNT
	.align		4
        /*0000*/ 	.byte	0x04, 0x2f
        /*0002*/ 	.short	(.L_1 - .L_0)
	.align		4
.L_0:
        /*0004*/ 	.word	index@(_Z5saxpyifPfS_)
        /*0008*/ 	.word	0x00000008


	//----- nvinfo : EIATTR_FRAME_SIZE
	.align		4
.L_1:
        /*000c*/ 	.byte	0x04, 0x11
        /*000e*/ 	.short	(.L_3 - .L_2)
	.align		4
.L_2:
        /*0010*/ 	.word	index@(_Z5saxpyifPfS_)
        /*0014*/ 	.word	0x00000000


	//----- nvinfo : EIATTR_MIN_STACK_SIZE
	.align		4
.L_3:
        /*0018*/ 	.byte	0x04, 0x12
        /*001a*/ 	.short	(.L_5 - .L_4)
	.align		4
.L_4:
        /*001c*/ 	.word	index@(_Z5saxpyifPfS_)
        /*0020*/ 	.word	0x00000000
.L_5:


//--------------------- .nv.compat                --------------------------
	.section	.nv.compat,"",@"SHT_CUDA_COMPAT_INFO"
	.align	4
        /*0000*/ 	.byte	0x02, 0x09, 0x00, 0x00, 0x02, 0x02, 0x01, 0x00, 0x02, 0x05, 0x05, 0x00, 0x03, 0x07, 0x01, 0x01
        /*0010*/ 	.byte	0x02, 0x03, 0x00, 0x00, 0x02, 0x06, 0x01, 0x00, 0x04, 0x0b, 0x08, 0x00, 0x09, 0x00, 0x00, 0x00
        /*0020*/ 	.byte	0x00, 0x00, 0x00, 0x00


//--------------------- .nv.info._Z5saxpyifPfS_   --------------------------
	.section	.nv.info._Z5saxpyifPfS_,"",@"SHT_CUDA_INFO"
	.sectionflags	@""
	.align	4


	//----- nvinfo : EIATTR_CUDA_API_VERSION
	.align		4
        /*0000*/ 	.byte	0x04, 0x37
        /*0002*/ 	.short	(.L_7 - .L_6)
.L_6:
        /*0004*/ 	.word	0x00000082


	//----- nvinfo : EIATTR_KPARAM_INFO
	.align		4
.L_7:
        /*0008*/ 	.byte	0x04, 0x17
        /*000a*/ 	.short	(.L_9 - .L_8)
.L_8:
        /*000c*/ 	.word	0x00000000
        /*0010*/ 	.short	0x0003
        /*0012*/ 	.short	0x0010
        /*0014*/ 	.byte	0x00, 0xf5, 0x21, 0x00


	//----- nvinfo : EIATTR_KPARAM_INFO
	.align		4
.L_9:
        /*0018*/ 	.byte	0x04, 0x17
        /*001a*/ 	.short	(.L_11 - .L_10)
.L_10:
        /*001c*/ 	.word	0x00000000
        /*0020*/ 	.short	0x0002
        /*0022*/ 	.short	0x0008
        /*0024*/ 	.byte	0x00, 0xf5, 0x21, 0x00


	//----- nvinfo : EIATTR_KPARAM_INFO
	.align		4
.L_11:
        /*0028*/ 	.byte	0x04, 0x17
        /*002a*/ 	.short	(.L_13 - .L_12)
.L_12:
        /*002c*/ 	.word	0x00000000
        /*0030*/ 	.short	0x0001
        /*0032*/ 	.short	0x0004
        /*0034*/ 	.byte	0x00, 0xf0, 0x11, 0x00


	//----- nvinfo : EIATTR_KPARAM_INFO
	.align		4
.L_13:
        /*0038*/ 	.byte	0x04, 0x17
        /*003a*/ 	.short	(.L_15 - .L_14)
.L_14:
        /*003c*/ 	.word	0x00000000
        /*0040*/ 	.short	0x0000
        /*0042*/ 	.short	0x0000
        /*0044*/ 	.byte	0x00, 0xf0, 0x11, 0x00


	//----- nvinfo : EIATTR_SPARSE_MMA_MASK
	.align		4
.L_15:
        /*0048*/ 	.byte	0x03, 0x50
        /*004a*/ 	.short	0x0000


	//----- nvinfo : EIATTR_MAXREG_COUNT
	.align		4
        /*004c*/ 	.byte	0x03, 0x1b
        /*004e*/ 	.short	0x00ff


	//----- nvinfo : EIATTR_MERCURY_ISA_VERSION
	.align		4
        /*0050*/ 	.byte	0x03, 0x5f
        /*0052*/ 	.short	0x0101


	//----- nvinfo : EIATTR_VRC_CTA_INIT_COUNT
	.align		4
        /*0054*/ 	.byte	0x02, 0x4a
	.zero		1
	.zero		1


	//----- nvinfo : EIATTR_EXIT_INSTR_OFFSETS
	.align		4
        /*0058*/ 	.byte	0x04, 0x1c
        /*005a*/ 	.short	(.L_17 - .L_16)


	//   ....[0]....
.L_16:
        /*005c*/ 	.word	0x000000a0


	//   ....[1]....
        /*0060*/ 	.word	0x00000110


	//----- nvinfo : EIATTR_CBANK_PARAM_SIZE
	.align		4
.L_17:
        /*0064*/ 	.byte	0x03, 0x19
        /*0066*/ 	.short	0x0018


	//----- nvinfo : EIATTR_PARAM_CBANK
	.align		4
        /*0068*/ 	.byte	0x04, 0x0a
        /*006a*/ 	.short	(.L_19 - .L_18)
	.align		4
.L_18:
        /*006c*/ 	.word	index@(.nv.constant0._Z5saxpyifPfS_)
        /*0070*/ 	.short	0x0380
        /*0072*/ 	.short	0x0018


	//----- nvinfo : EIATTR_SW_WAR
	.align		4
.L_19:
        /*0074*/ 	.byte	0x04, 0x36
        /*0076*/ 	.short	(.L_21 - .L_20)
.L_20:
        /*0078*/ 	.word	0x00000008
.L_21:


//--------------------- .nv.callgraph             --------------------------
	.section	.nv.callgraph,"",@"SHT_CUDA_CALLGRAPH"
	.align	4
	.sectionentsize	8
	.align		4
        /*0000*/ 	.word	0x00000000
	.align		4
        /*0004*/ 	.word	0xffffffff
	.align		4
        /*0008*/ 	.word	0x00000000
	.align		4
        /*000c*/ 	.word	0xfffffffe
	.align		4
        /*0010*/ 	.word	0x00000000
	.align		4
        /*0014*/ 	.word	0xfffffffd
	.align		4
        /*0018*/ 	.word	0x00000000
	.align		4
        /*001c*/ 	.word	0xfffffffc


//--------------------- .text._Z5saxpyifPfS_      --------------------------
	.section	.text._Z5saxpyifPfS_,"ax",@progbits
	.align	128
        .global         _Z5saxpyifPfS_
        .type           _Z5saxpyifPfS_,@function
        .size           _Z5saxpyifPfS_,(.L_x_1 - _Z5saxpyifPfS_)
        .other          _Z5saxpyifPfS_,@"STO_CUDA_ENTRY STV_DEFAULT"
_Z5saxpyifPfS_:
.text._Z5saxpyifPfS_:
[----:B------:R-:W-:Y:S01]  /*0000*/  LDC R1, c[0x0][0x37c] ;  /* 0x0000df00ff017b82 */ /* 0x000fe20000000800 */
[----:B------:R-:W0:Y:S07]  /*0010*/  S2R R0, SR_TID.X ;  /* 0x0000000000007919 */ /* 0x000e2e0000002100 */
[----:B------:R-:W0:Y:S01]  /*0020*/  S2UR UR6, SR_CTAID.X ;  /* 0x00000000000679c3 */ /* 0x000e220000002500 */
[----:B------:R-:W1:Y:S07]  /*0030*/  LDCU.64 UR4, c[0x0][0x358] ;  /* 0x00006b00ff0477ac */ /* 0x000e6e0008000a00 */
[----:B------:R-:W0:Y:S08]  /*0040*/  LDC R5, c[0x0][0x360] ;  /* 0x0000d800ff057b82 */ /* 0x000e300000000800 */
[----:B------:R-:W2:Y:S01]  /*0050*/  LDC.64 R2, c[0x0][0x390] ;  /* 0x0000e400ff027b82 */ /* 0x000ea20000000a00 */
[----:B0-----:R-:W-:-:S04]  /*0060*/  IMAD R5, R5, UR6, R0 ;  /* 0x0000000605057c24 */ /* 0x001fc8000f8e0200 */
[----:B--2---:R-:W-:-:S06]  /*0070*/  IMAD.WIDE R2, R5, 0x4, R2 ;  /* 0x0000000405027825 */ /* 0x004fcc00078e0202 */
[----:B-1----:R-:W2:Y:S02]  /*0080*/  LDG.E R2, desc[UR4][R2.64] ;  /* 0x0000000402027981 */ /* 0x002ea4000c1e1900 */
[----:B--2---:R-:W-:-:S13]  /*0090*/  FSETP.NEU.AND P0, PT, R2, RZ, PT ;  /* 0x000000ff0200720b */ /* 0x004fda0003f0d000 */
[----:B------:R-:W-:Y:S05]  /*00a0*/  @!P0 EXIT ;  /* 0x000000000000894d */ /* 0x000fea0003800000 */
[----:B------:R-:W0:Y:S01]  /*00b0*/  LDC.64 R2, c[0x0][0x388] ;  /* 0x0000e200ff027b82 */ /* 0x000e220000000a00 */
[----:B------:R-:W1:Y:S01]  /*00c0*/  LDCU UR6, c[0x0][0x384] ;  /* 0x00007080ff0677ac */ /* 0x000e620008000800 */
[----:B0-----:R-:W-:-:S05]  /*00d0*/  IMAD.WIDE R2, R5, 0x4, R2 ;  /* 0x0000000405027825 */ /* 0x001fca00078e0202 */
[----:B------:R-:W1:Y:S02]  /*00e0*/  LDG.E R0, desc[UR4][R2.64] ;  /* 0x0000000402007981 */ /* 0x000e64000c1e1900 */
[----:B-1----:R-:W-:-:S05]  /*00f0*/  FMUL R5, R0, UR6 ;  /* 0x0000000600057c20 */ /* 0x002fca0008400000 */
[----:B------:R-:W-:Y:S01]  /*0100*/  STG.E desc[UR4][R2.64+0x4], R5 ;  /* 0x0000040502007986 */ /* 0x000fe2000c101904 */
[----:B------:R-:W-:Y:S05]  /*0110*/  EXIT ;  /* 0x000000000000794d */ /* 0x000fea0003800000 */
.L_x_0:
[----:B------:R-:W-:-:S00]  /*0120*/  BRA `(.L_x_0) ;  /* 0xfffffffc00fc7947 */ /* 0x000fc0000383ffff */
[----:B------:R-:W-:-:S00]  /*0130*/  NOP ;  /* 0x0000000000007918 */ /* 0x000fc00000000000 */
        /* <DEDUP_REMOVED lines=12> */
.L_x_1:


//--------------------- .nv.shared.reserved.0     --------------------------
	.section	.nv.shared.reserved.0,"aw",@nobits
	.weak		__nv_reservedSMEM_offset_0_alias
	.size		__nv_reservedSMEM_offset_0_alias, 0, 64
	.other		__nv_reservedSMEM_offset_0_alias,@"STO_CUDA_RESERVED_SHARED STV_DEFAULT"
__nv_reservedSMEM_offset_0_alias:
	.zero		0
	.zero		64


//--------------------- .nv.constant0._Z5saxpyifPfS_ --------------------------
	.section	.nv.constant0._Z5saxpyifPfS_,"a",@progbits
	.sectionflags	@""
	.align	4
.nv.constant0._Z5saxpyifPfS_:
	.zero		920


//--------------------- SYMBOLS --------------------------

	.type		.nv.reservedSmem.offset0,@object
	.size		.nv.reservedSmem.offset0,0x4
